//
// Generated by NVIDIA NVVM Compiler
//
// Compiler Build ID: CL-36424714
// Cuda compilation tools, release 13.0, V13.0.88
// Based on NVVM 20.0.0
//

.version 9.0
.target sm_100
.address_size 64

	// .globl	_Z14compute_kernelfPfS_i

.visible .entry _Z14compute_kernelfPfS_i(
	.param .f32 _Z14compute_kernelfPfS_i_param_0,
	.param .u64 .ptr .align 1 _Z14compute_kernelfPfS_i_param_1,
	.param .u64 .ptr .align 1 _Z14compute_kernelfPfS_i_param_2,
	.param .u32 _Z14compute_kernelfPfS_i_param_3
)
{
	.reg .pred 	%p<11>;
	.reg .b32 	%r<23>;
	.reg .b32 	%f<68>;
	.reg .b64 	%rd<8>;

	ld.param.f32 	%f7, [_Z14compute_kernelfPfS_i_param_0];
	ld.param.u64 	%rd3, [_Z14compute_kernelfPfS_i_param_1];
	ld.param.u64 	%rd4, [_Z14compute_kernelfPfS_i_param_2];
	ld.param.u32 	%r12, [_Z14compute_kernelfPfS_i_param_3];
	mov.u32 	%r13, %ctaid.x;
	mov.u32 	%r14, %ntid.x;
	mov.u32 	%r15, %tid.x;
	mad.lo.s32 	%r1, %r13, %r14, %r15;
	setp.ge.s32 	%p1, %r1, %r12;
	@%p1 bra 	$L__BB0_14;
	shr.s32 	%r16, %r12, 31;
	shr.u32 	%r17, %r16, 29;
	add.s32 	%r18, %r12, %r17;
	shr.s32 	%r2, %r18, 3;
	setp.lt.s32 	%p2, %r12, 8;
	@%p2 bra 	$L__BB0_14;
	cvta.to.global.u64 	%rd5, %rd3;
	mul.wide.s32 	%rd6, %r1, 4;
	add.s64 	%rd1, %rd5, %rd6;
	cvta.to.global.u64 	%rd7, %rd4;
	add.s64 	%rd2, %rd7, %rd6;
	add.s32 	%r19, %r2, -1;
	and.b32  	%r3, %r2, 15;
	setp.lt.u32 	%p3, %r19, 15;
	@%p3 bra 	$L__BB0_5;
	ld.global.f32 	%f66, [%rd2];
	and.b32  	%r20, %r2, 268435440;
	neg.s32 	%r21, %r20;
$L__BB0_4:
	.pragma "nounroll";
	ld.global.f32 	%f8, [%rd1];
	fma.rn.f32 	%f9, %f7, %f8, %f66;
	st.global.f32 	[%rd2], %f9;
	ld.global.f32 	%f10, [%rd1];
	fma.rn.f32 	%f11, %f7, %f10, %f9;
	st.global.f32 	[%rd2], %f11;
	ld.global.f32 	%f12, [%rd1];
	fma.rn.f32 	%f13, %f7, %f12, %f11;
	st.global.f32 	[%rd2], %f13;
	ld.global.f32 	%f14, [%rd1];
	fma.rn.f32 	%f15, %f7, %f14, %f13;
	st.global.f32 	[%rd2], %f15;
	ld.global.f32 	%f16, [%rd1];
	fma.rn.f32 	%f17, %f7, %f16, %f15;
	st.global.f32 	[%rd2], %f17;
	ld.global.f32 	%f18, [%rd1];
	fma.rn.f32 	%f19, %f7, %f18, %f17;
	st.global.f32 	[%rd2], %f19;
	ld.global.f32 	%f20, [%rd1];
	fma.rn.f32 	%f21, %f7, %f20, %f19;
	st.global.f32 	[%rd2], %f21;
	ld.global.f32 	%f22, [%rd1];
	fma.rn.f32 	%f23, %f7, %f22, %f21;
	st.global.f32 	[%rd2], %f23;
	ld.global.f32 	%f24, [%rd1];
	fma.rn.f32 	%f25, %f7, %f24, %f23;
	st.global.f32 	[%rd2], %f25;
	ld.global.f32 	%f26, [%rd1];
	fma.rn.f32 	%f27, %f7, %f26, %f25;
	st.global.f32 	[%rd2], %f27;
	ld.global.f32 	%f28, [%rd1];
	fma.rn.f32 	%f29, %f7, %f28, %f27;
	st.global.f32 	[%rd2], %f29;
	ld.global.f32 	%f30, [%rd1];
	fma.rn.f32 	%f31, %f7, %f30, %f29;
	st.global.f32 	[%rd2], %f31;
	ld.global.f32 	%f32, [%rd1];
	fma.rn.f32 	%f33, %f7, %f32, %f31;
	st.global.f32 	[%rd2], %f33;
	ld.global.f32 	%f34, [%rd1];
	fma.rn.f32 	%f35, %f7, %f34, %f33;
	st.global.f32 	[%rd2], %f35;
	ld.global.f32 	%f36, [%rd1];
	fma.rn.f32 	%f37, %f7, %f36, %f35;
	st.global.f32 	[%rd2], %f37;
	ld.global.f32 	%f38, [%rd1];
	fma.rn.f32 	%f66, %f7, %f38, %f37;
	st.global.f32 	[%rd2], %f66;
	add.s32 	%r21, %r21, 16;
	setp.ne.s32 	%p4, %r21, 0;
	@%p4 bra 	$L__BB0_4;
$L__BB0_5:
	setp.eq.s32 	%p5, %r3, 0;
	@%p5 bra 	$L__BB0_14;
	and.b32  	%r7, %r2, 7;
	setp.lt.u32 	%p6, %r3, 8;
	@%p6 bra 	$L__BB0_8;
	ld.global.f32 	%f39, [%rd1];
	ld.global.f32 	%f40, [%rd2];
	fma.rn.f32 	%f41, %f7, %f39, %f40;
	st.global.f32 	[%rd2], %f41;
	ld.global.f32 	%f42, [%rd1];
	fma.rn.f32 	%f43, %f7, %f42, %f41;
	st.global.f32 	[%rd2], %f43;
	ld.global.f32 	%f44, [%rd1];
	fma.rn.f32 	%f45, %f7, %f44, %f43;
	st.global.f32 	[%rd2], %f45;
	ld.global.f32 	%f46, [%rd1];
	fma.rn.f32 	%f47, %f7, %f46, %f45;
	st.global.f32 	[%rd2], %f47;
	ld.global.f32 	%f48, [%rd1];
	fma.rn.f32 	%f49, %f7, %f48, %f47;
	st.global.f32 	[%rd2], %f49;
	ld.global.f32 	%f50, [%rd1];
	fma.rn.f32 	%f51, %f7, %f50, %f49;
	st.global.f32 	[%rd2], %f51;
	ld.global.f32 	%f52, [%rd1];
	fma.rn.f32 	%f53, %f7, %f52, %f51;
	st.global.f32 	[%rd2], %f53;
	ld.global.f32 	%f54, [%rd1];
	fma.rn.f32 	%f55, %f7, %f54, %f53;
	st.global.f32 	[%rd2], %f55;
$L__BB0_8:
	setp.eq.s32 	%p7, %r7, 0;
	@%p7 bra 	$L__BB0_14;
	and.b32  	%r8, %r2, 3;
	setp.lt.u32 	%p8, %r7, 4;
	@%p8 bra 	$L__BB0_11;
	ld.global.f32 	%f56, [%rd1];
	ld.global.f32 	%f57, [%rd2];
	fma.rn.f32 	%f58, %f7, %f56, %f57;
	st.global.f32 	[%rd2], %f58;
	ld.global.f32 	%f59, [%rd1];
	fma.rn.f32 	%f60, %f7, %f59, %f58;
	st.global.f32 	[%rd2], %f60;
	ld.global.f32 	%f61, [%rd1];
	fma.rn.f32 	%f62, %f7, %f61, %f60;
	st.global.f32 	[%rd2], %f62;
	ld.global.f32 	%f63, [%rd1];
	fma.rn.f32 	%f64, %f7, %f63, %f62;
	st.global.f32 	[%rd2], %f64;
$L__BB0_11:
	setp.eq.s32 	%p9, %r8, 0;
	@%p9 bra 	$L__BB0_14;
	ld.global.f32 	%f67, [%rd2];
	neg.s32 	%r22, %r8;
$L__BB0_13:
	.pragma "nounroll";
	ld.global.f32 	%f65, [%rd1];
	fma.rn.f32 	%f67, %f7, %f65, %f67;
	st.global.f32 	[%rd2], %f67;
	add.s32 	%r22, %r22, 1;
	setp.ne.s32 	%p10, %r22, 0;
	@%p10 bra 	$L__BB0_13;
$L__BB0_14:
	ret;

}


// ===== COMPILED SASS (sm_100) =====

	.target	sm_100

	.elftype	@"ET_EXEC"


//--------------------- .note.nv.tkinfo           --------------------------
	.section	.note.nv.tkinfo,"",@"SHT_NOTE"
	.sectionflags	@"SHF_NOTE_NV_TKINFO"
	.tkinfo
        /*0018*/ 	.word	0x00000002
        /*0030*/ 	.string	""
        /*0030*/ 	.string	"ptxas"
        /*0030*/ 	.string	"Cuda compilation tools, release 13.0, V13.0.88"
        /*0030*/ 	.string	"Build cuda_13.0.r13.0/compiler.36424714_0"
        /*0030*/ 	.string	"-arch sm_100 -m 64 "



//--------------------- .note.nv.cuinfo           --------------------------
	.section	.note.nv.cuinfo,"",@"SHT_NOTE"
	.sectionflags	@"SHF_NOTE_NV_CUINFO"
        /*0018*/ 	.short	0x0002
        /*001a*/ 	.short	0x0064
        /*001c*/ 	.short	0x0082
	.zero		2


//--------------------- .nv.info                  --------------------------
	.section	.nv.info,"",@"SHT_CUDA_INFO"
	.align	4


	//----- nvinfo : EIATTR_REGCOUNT
	.align		4
        /*0000*/ 	.byte	0x04, 0x2f
        /*0002*/ 	.short	(.L_1 - .L_0)
	.align		4
.L_0:
        /*0004*/ 	.word	index@(_Z14compute_kernelfPfS_i)
        /*0008*/ 	.word	0x00000012


	//----- nvinfo : EIATTR_FRAME_SIZE
	.align		4
.L_1:
        /*000c*/ 	.byte	0x04, 0x11
        /*000e*/ 	.short	(.L_3 - .L_2)
	.align		4
.L_2:
        /*0010*/ 	.word	index@(_Z14compute_kernelfPfS_i)
        /*0014*/ 	.word	0x00000000


	//----- nvinfo : EIATTR_MIN_STACK_SIZE
	.align		4
.L_3:
        /*0018*/ 	.byte	0x04, 0x12
        /*001a*/ 	.short	(.L_5 - .L_4)
	.align		4
.L_4:
        /*001c*/ 	.word	index@(_Z14compute_kernelfPfS_i)
        /*0020*/ 	.word	0x00000000
.L_5:


//--------------------- .nv.compat                --------------------------
	.section	.nv.compat,"",@"SHT_CUDA_COMPAT_INFO"
	.align	4
        /*0000*/ 	.byte	0x02, 0x09, 0x00, 0x00, 0x02, 0x02, 0x01, 0x00, 0x02, 0x05, 0x05, 0x00, 0x03, 0x07, 0x01, 0x01
        /*0010*/ 	.byte	0x02, 0x03, 0x00, 0x00, 0x02, 0x06, 0x01, 0x00, 0x04, 0x0b, 0x08, 0x00, 0x09, 0x00, 0x00, 0x00
        /*0020*/ 	.byte	0x00, 0x00, 0x00, 0x00


//--------------------- .nv.info._Z14compute_kernelfPfS_i --------------------------
	.section	.nv.info._Z14compute_kernelfPfS_i,"",@"SHT_CUDA_INFO"
	.sectionflags	@""
	.align	4


	//----- nvinfo : EIATTR_CUDA_API_VERSION
	.align		4
        /*0000*/ 	.byte	0x04, 0x37
        /*0002*/ 	.short	(.L_7 - .L_6)
.L_6:
        /*0004*/ 	.word	0x00000082


	//----- nvinfo : EIATTR_KPARAM_INFO
	.align		4
.L_7:
        /*0008*/ 	.byte	0x04, 0x17
        /*000a*/ 	.short	(.L_9 - .L_8)
.L_8:
        /*000c*/ 	.word	0x00000000
        /*0010*/ 	.short	0x0003
        /*0012*/ 	.short	0x0018
        /*0014*/ 	.byte	0x00, 0xf0, 0x11, 0x00


	//----- nvinfo : EIATTR_KPARAM_INFO
	.align		4
.L_9:
        /*0018*/ 	.byte	0x04, 0x17
        /*001a*/ 	.short	(.L_11 - .L_10)
.L_10:
        /*001c*/ 	.word	0x00000000
        /*0020*/ 	.short	0x0002
        /*0022*/ 	.short	0x0010
        /*0024*/ 	.byte	0x00, 0xf5, 0x21, 0x00


	//----- nvinfo : EIATTR_KPARAM_INFO
	.align		4
.L_11:
        /*0028*/ 	.byte	0x04, 0x17
        /*002a*/ 	.short	(.L_13 - .L_12)
.L_12:
        /*002c*/ 	.word	0x00000000
        /*0030*/ 	.short	0x0001
        /*0032*/ 	.short	0x0008
        /*0034*/ 	.byte	0x00, 0xf5, 0x21, 0x00


	//----- nvinfo : EIATTR_KPARAM_INFO
	.align		4
.L_13:
        /*0038*/ 	.byte	0x04, 0x17
        /*003a*/ 	.short	(.L_15 - .L_14)
.L_14:
        /*003c*/ 	.word	0x00000000
        /*0040*/ 	.short	0x0000
        /*0042*/ 	.short	0x0000
        /*0044*/ 	.byte	0x00, 0xf0, 0x11, 0x00


	//----- nvinfo : EIATTR_SPARSE_MMA_MASK
	.align		4
.L_15:
        /*0048*/ 	.byte	0x03, 0x50
        /*004a*/ 	.short	0x0000


	//----- nvinfo : EIATTR_MAXREG_COUNT
	.align		4
        /*004c*/ 	.byte	0x03, 0x1b
        /*004e*/ 	.short	0x00ff


	//----- nvinfo : EIATTR_MERCURY_ISA_VERSION
	.align		4
        /*0050*/ 	.byte	0x03, 0x5f
        /*0052*/ 	.short	0x0101


	//----- nvinfo : EIATTR_VRC_CTA_INIT_COUNT
	.align		4
        /*0054*/ 	.byte	0x02, 0x4a
	.zero		1
	.zero		1


	//----- nvinfo : EIATTR_EXIT_INSTR_OFFSETS
	.align		4
        /*0058*/ 	.byte	0x04, 0x1c
        /*005a*/ 	.short	(.L_17 - .L_16)


	//   ....[0]....
.L_16:
        /*005c*/ 	.word	0x00000070


	//   ....[1]....
        /*0060*/ 	.word	0x00000090


	//   ....[2]....
        /*0064*/ 	.word	0x000004e0


	//   ....[3]....
        /*0068*/ 	.word	0x000006d0


	//   ....[4]....
        /*006c*/ 	.word	0x00000800


	//   ....[5]....
        /*0070*/ 	.word	0x000008a0


	//----- nvinfo : EIATTR_CBANK_PARAM_SIZE
	.align		4
.L_17:
        /*0074*/ 	.byte	0x03, 0x19
        /*0076*/ 	.short	0x001c


	//----- nvinfo : EIATTR_PARAM_CBANK
	.align		4
        /*0078*/ 	.byte	0x04, 0x0a
        /*007a*/ 	.short	(.L_19 - .L_18)
	.align		4
.L_18:
        /*007c*/ 	.word	index@(.nv.constant0._Z14compute_kernelfPfS_i)
        /*0080*/ 	.short	0x0380
        /*0082*/ 	.short	0x001c


	//----- nvinfo : EIATTR_SW_WAR
	.align		4
.L_19:
        /*0084*/ 	.byte	0x04, 0x36
        /*0086*/ 	.short	(.L_21 - .L_20)
.L_20:
        /*0088*/ 	.word	0x00000008
.L_21:


//--------------------- .nv.callgraph             --------------------------
	.section	.nv.callgraph,"",@"SHT_CUDA_CALLGRAPH"
	.align	4
	.sectionentsize	8
	.align		4
        /*0000*/ 	.word	0x00000000
	.align		4
        /*0004*/ 	.word	0xffffffff
	.align		4
        /*0008*/ 	.word	0x00000000
	.align		4
        /*000c*/ 	.word	0xfffffffe
	.align		4
        /*0010*/ 	.word	0x00000000
	.align		4
        /*0014*/ 	.word	0xfffffffd
	.align		4
        /*0018*/ 	.word	0x00000000
	.align		4
        /*001c*/ 	.word	0xfffffffc


//--------------------- .text._Z14compute_kernelfPfS_i --------------------------
	.section	.text._Z14compute_kernelfPfS_i,"ax",@progbits
	.align	128
        .global         _Z14compute_kernelfPfS_i
        .type           _Z14compute_kernelfPfS_i,@function
        .size           _Z14compute_kernelfPfS_i,(.L_x_6 - _Z14compute_kernelfPfS_i)
        .other          _Z14compute_kernelfPfS_i,@"STO_CUDA_ENTRY STV_DEFAULT"
_Z14compute_kernelfPfS_i:
.text._Z14compute_kernelfPfS_i:
[----:B------:R-:W-:Y:S01]  /*0000*/  LDC R1, c[0x0][0x37c] ;  /* 0x0000df00ff017b82 */ /* 0x000fe20000000800 */
[----:B------:R-:W0:Y:S07]  /*0010*/  S2R R0, SR_TID.X ;  /* 0x0000000000007919 */ /* 0x000e2e0000002100 */
[----:B------:R-:W0:Y:S08]  /*0020*/  S2UR UR4, SR_CTAID.X ;  /* 0x00000000000479c3 */ /* 0x000e300000002500 */
[----:B------:R-:W0:Y:S08]  /*0030*/  LDC R7, c[0x0][0x360] ;  /* 0x0000d800ff077b82 */ /* 0x000e300000000800 */
[----:B------:R-:W1:Y:S01]  /*0040*/  LDC R6, c[0x0][0x398] ;  /* 0x0000e600ff067b82 */ /* 0x000e620000000800 */
[----:B0-----:R-:W-:-:S05]  /*0050*/  IMAD R7, R7, UR4, R0 ;  /* 0x0000000407077c24 */ /* 0x001fca000f8e0200 */
[----:B-1----:R-:W-:-:S13]  /*0060*/  ISETP.GE.AND P0, PT, R7, R6, PT ;  /* 0x000000060700720c */ /* 0x002fda0003f06270 */
[----:B------:R-:W-:Y:S05]  /*0070*/  @P0 EXIT ;  /* 0x000000000000094d */ /* 0x000fea0003800000 */
[----:B------:R-:W-:-:S13]  /*0080*/  ISETP.GE.AND P0, PT, R6, 0x8, PT ;  /* 0x000000080600780c */ /* 0x000fda0003f06270 */
[----:B------:R-:W-:Y:S05]  /*0090*/  @!P0 EXIT ;  /* 0x000000000000894d */ /* 0x000fea0003800000 */
[----:B------:R-:W-:Y:S01]  /*00a0*/  SHF.R.S32.HI R0, RZ, 0x1f, R6 ;  /* 0x0000001fff007819 */ /* 0x000fe20000011406 */
[----:B------:R-:W0:Y:S01]  /*00b0*/  LDC.64 R2, c[0x0][0x388] ;  /* 0x0000e200ff027b82 */ /* 0x000e220000000a00 */
[----:B------:R-:W1:Y:S02]  /*00c0*/  LDCU.64 UR4, c[0x0][0x358] ;  /* 0x00006b00ff0477ac */ /* 0x000e640008000a00 */
[----:B------:R-:W-:-:S04]  /*00d0*/  LEA.HI R0, R0, R6, RZ, 0x3 ;  /* 0x0000000600007211 */ /* 0x000fc800078f18ff */
[----:B------:R-:W-:Y:S01]  /*00e0*/  SHF.R.S32.HI R0, RZ, 0x3, R0 ;  /* 0x00000003ff007819 */ /* 0x000fe20000011400 */
[----:B------:R-:W2:Y:S03]  /*00f0*/  LDC.64 R4, c[0x0][0x390] ;  /* 0x0000e400ff047b82 */ /* 0x000ea60000000a00 */
[C---:B------:R-:W-:Y:S02]  /*0100*/  IADD3 R6, PT, PT, R0.reuse, -0x1, RZ ;  /* 0xffffffff00067810 */ /* 0x040fe40007ffe0ff */
[----:B------:R-:W-:Y:S02]  /*0110*/  LOP3.LUT R10, R0, 0xf, RZ, 0xc0, !PT ;  /* 0x0000000f000a7812 */ /* 0x000fe400078ec0ff */
[----:B------:R-:W-:Y:S02]  /*0120*/  ISETP.GE.U32.AND P1, PT, R6, 0xf, PT ;  /* 0x0000000f0600780c */ /* 0x000fe40003f26070 */
[----:B------:R-:W-:Y:S01]  /*0130*/  ISETP.NE.AND P0, PT, R10, RZ, PT ;  /* 0x000000ff0a00720c */ /* 0x000fe20003f05270 */
[----:B0-----:R-:W-:-:S04]  /*0140*/  IMAD.WIDE R2, R7, 0x4, R2 ;  /* 0x0000000407027825 */ /* 0x001fc800078e0202 */
[----:B--2---:R-:W-:-:S06]  /*0150*/  IMAD.WIDE R4, R7, 0x4, R4 ;  /* 0x0000000407047825 */ /* 0x004fcc00078e0204 */
[----:B-1----:R-:W-:Y:S05]  /*0160*/  @!P1 BRA `(.L_x_0) ;  /* 0x0000000000dc9947 */ /* 0x002fea0003800000 */
[----:B------:R0:W5:Y:S01]  /*0170*/  LDG.E R7, desc[UR4][R4.64] ;  /* 0x0000000404077981 */ /* 0x000162000c1e1900 */
[----:B------:R-:W-:Y:S01]  /*0180*/  LOP3.LUT R6, R0, 0xffffff0, RZ, 0xc0, !PT ;  /* 0x0ffffff000067812 */ /* 0x000fe200078ec0ff */
[----:B------:R-:W1:Y:S03]  /*0190*/  LDCU UR6, c[0x0][0x380] ;  /* 0x00007000ff0677ac */ /* 0x000e660008000800 */
[----:B------:R-:W-:-:S07]  /*01a0*/  IADD3 R6, PT, PT, -R6, RZ, RZ ;  /* 0x000000ff06067210 */ /* 0x000fce0007ffe1ff */
.L_x_1:
[----:B------:R-:W1:Y:S02]  /*01b0*/  LDG.E R8, desc[UR4][R2.64] ;  /* 0x0000000402087981 */ /* 0x000e64000c1e1900 */
[----:B-1-3-5:R-:W-:-:S05]  /*01c0*/  FFMA R7, R8, UR6, R7 ;  /* 0x0000000608077c23 */ /* 0x02afca0008000007 */
[----:B------:R1:W-:Y:S04]  /*01d0*/  STG.E desc[UR4][R4.64], R7 ;  /* 0x0000000704007986 */ /* 0x0003e8000c101904 */
[----:B------:R-:W2:Y:S02]  /*01e0*/  LDG.E R8, desc[UR4][R2.64] ;  /* 0x0000000402087981 */ /* 0x000ea4000c1e1900 */
[----:B--2---:R-:W-:-:S05]  /*01f0*/  FFMA R9, R8, UR6, R7 ;  /* 0x0000000608097c23 */ /* 0x004fca0008000007 */
[----:B------:R2:W-:Y:S04]  /*0200*/  STG.E desc[UR4][R4.64], R9 ;  /* 0x0000000904007986 */ /* 0x0005e8000c101904 */
[----:B------:R-:W3:Y:S02]  /*0210*/  LDG.E R8, desc[UR4][R2.64] ;  /* 0x0000000402087981 */ /* 0x000ee4000c1e1900 */
[----:B---3--:R-:W-:-:S05]  /*0220*/  FFMA R11, R8, UR6, R9 ;  /* 0x00000006080b7c23 */ /* 0x008fca0008000009 */
[----:B------:R3:W-:Y:S04]  /*0230*/  STG.E desc[UR4][R4.64], R11 ;  /* 0x0000000b04007986 */ /* 0x0007e8000c101904 */
[----:B------:R-:W4:Y:S02]  /*0240*/  LDG.E R8, desc[UR4][R2.64] ;  /* 0x0000000402087981 */ /* 0x000f24000c1e1900 */
[----:B----4-:R-:W-:-:S05]  /*0250*/  FFMA R13, R8, UR6, R11 ;  /* 0x00000006080d7c23 */ /* 0x010fca000800000b */
[----:B------:R4:W-:Y:S04]  /*0260*/  STG.E desc[UR4][R4.64], R13 ;  /* 0x0000000d04007986 */ /* 0x0009e8000c101904 */
[----:B------:R-:W1:Y:S02]  /*0270*/  LDG.E R8, desc[UR4][R2.64] ;  /* 0x0000000402087981 */ /* 0x000e64000c1e1900 */
[----:B-1----:R-:W-:-:S05]  /*0280*/  FFMA R7, R8, UR6, R13 ;  /* 0x0000000608077c23 */ /* 0x002fca000800000d */
        /* <DEDUP_REMOVED lines=12> */
[----:B------:R-:W-:Y:S04]  /*0350*/  STG.E desc[UR4][R4.64], R7 ;  /* 0x0000000704007986 */ /* 0x000fe8000c101904 */
        /* <DEDUP_REMOVED lines=9> */
[----:B------:R-:W4:Y:S02]  /*03f0*/  LDG.E R8, desc[UR4][R2.64] ;  /* 0x0000000402087981 */ /* 0x000f24000c1e1900 */
[----:B----4-:R-:W-:-:S05]  /*0400*/  FFMA R15, R8, UR6, R13 ;  /* 0x00000006080f7c23 */ /* 0x010fca000800000d */
[----:B------:R3:W-:Y:S04]  /*0410*/  STG.E desc[UR4][R4.64], R15 ;  /* 0x0000000f04007986 */ /* 0x0007e8000c101904 */
[----:B------:R-:W1:Y:S02]  /*0420*/  LDG.E R8, desc[UR4][R2.64] ;  /* 0x0000000402087981 */ /* 0x000e64000c1e1900 */
[----:B-1----:R-:W-:-:S05]  /*0430*/  FFMA R9, R8, UR6, R15 ;  /* 0x0000000608097c23 */ /* 0x002fca000800000f */
[----:B------:R3:W-:Y:S04]  /*0440*/  STG.E desc[UR4][R4.64], R9 ;  /* 0x0000000904007986 */ /* 0x0007e8000c101904 */
[----:B------:R-:W2:Y:S01]  /*0450*/  LDG.E R8, desc[UR4][R2.64] ;  /* 0x0000000402087981 */ /* 0x000ea2000c1e1900 */
[----:B------:R-:W-:Y:S01]  /*0460*/  IADD3 R6, PT, PT, R6, 0x10, RZ ;  /* 0x0000001006067810 */ /* 0x000fe20007ffe0ff */
[----:B--2---:R-:W-:-:S05]  /*0470*/  FFMA R11, R8, UR6, R9 ;  /* 0x00000006080b7c23 */ /* 0x004fca0008000009 */
[----:B------:R3:W-:Y:S04]  /*0480*/  STG.E desc[UR4][R4.64], R11 ;  /* 0x0000000b04007986 */ /* 0x0007e8000c101904 */
[----:B------:R-:W2:Y:S01]  /*0490*/  LDG.E R8, desc[UR4][R2.64] ;  /* 0x0000000402087981 */ /* 0x000ea2000c1e1900 */
[----:B------:R-:W-:Y:S01]  /*04a0*/  ISETP.NE.AND P1, PT, R6, RZ, PT ;  /* 0x000000ff0600720c */ /* 0x000fe20003f25270 */
[----:B--2---:R-:W-:-:S05]  /*04b0*/  FFMA R7, R8, UR6, R11 ;  /* 0x0000000608077c23 */ /* 0x004fca000800000b */
[----:B------:R3:W-:Y:S07]  /*04c0*/  STG.E desc[UR4][R4.64], R7 ;  /* 0x0000000704007986 */ /* 0x0007ee000c101904 */
[----:B------:R-:W-:Y:S05]  /*04d0*/  @P1 BRA `(.L_x_1) ;  /* 0xfffffffc00341947 */ /* 0x000fea000383ffff */
.L_x_0:
[----:B------:R-:W-:Y:S05]  /*04e0*/  @!P0 EXIT ;  /* 0x000000000000894d */ /* 0x000fea0003800000 */
[----:B------:R-:W-:Y:S02]  /*04f0*/  ISETP.GE.U32.AND P0, PT, R10, 0x8, PT ;  /* 0x000000080a00780c */ /* 0x000fe40003f06070 */
[----:B------:R-:W-:-:S04]  /*0500*/  LOP3.LUT R8, R0, 0x7, RZ, 0xc0, !PT ;  /* 0x0000000700087812 */ /* 0x000fc800078ec0ff */
[----:B------:R-:W-:-:S07]  /*0510*/  ISETP.NE.AND P1, PT, R8, RZ, PT ;  /* 0x000000ff0800720c */ /* 0x000fce0003f25270 */
[----:B------:R-:W-:Y:S06]  /*0520*/  @!P0 BRA `(.L_x_2) ;  /* 0x0000000000688947 */ /* 0x000fec0003800000 */
[----:B------:R-:W2:Y:S01]  /*0530*/  LDG.E R6, desc[UR4][R2.64] ;  /* 0x0000000402067981 */ /* 0x000ea2000c1e1900 */
[----:B------:R-:W2:Y:S03]  /*0540*/  LDCU UR6, c[0x0][0x380] ;  /* 0x00007000ff0677ac */ /* 0x000ea60008000800 */
[----:B---3--:R-:W2:Y:S02]  /*0550*/  LDG.E R7, desc[UR4][R4.64] ;  /* 0x0000000404077981 */ /* 0x008ea4000c1e1900 */
[----:B--2---:R-:W-:-:S05]  /*0560*/  FFMA R7, R6, UR6, R7 ;  /* 0x0000000606077c23 */ /* 0x004fca0008000007 */
        /* <DEDUP_REMOVED lines=21> */
[----:B------:R1:W-:Y:S02]  /*06c0*/  STG.E desc[UR4][R4.64], R13 ;  /* 0x0000000d04007986 */ /* 0x0003e4000c101904 */
.L_x_2:
[----:B------:R-:W-:Y:S05]  /*06d0*/  @!P1 EXIT ;  /* 0x000000000000994d */ /* 0x000fea0003800000 */
[----:B------:R-:W-:Y:S02]  /*06e0*/  ISETP.GE.U32.AND P0, PT, R8, 0x4, PT ;  /* 0x000000040800780c */ /* 0x000fe40003f06070 */
[----:B------:R-:W-:-:S04]  /*06f0*/  LOP3.LUT R0, R0, 0x3, RZ, 0xc0, !PT ;  /* 0x0000000300007812 */ /* 0x000fc800078ec0ff */
[----:B------:R-:W-:-:S07]  /*0700*/  ISETP.NE.AND P1, PT, R0, RZ, PT ;  /* 0x000000ff0000720c */ /* 0x000fce0003f25270 */
[----:B------:R-:W-:Y:S06]  /*0710*/  @!P0 BRA `(.L_x_3) ;  /* 0x0000000000388947 */ /* 0x000fec0003800000 */
[----:B------:R-:W2:Y:S01]  /*0720*/  LDG.E R6, desc[UR4][R2.64] ;  /* 0x0000000402067981 */ /* 0x000ea2000c1e1900 */
[----:B------:R-:W2:Y:S03]  /*0730*/  LDCU UR6, c[0x0][0x380] ;  /* 0x00007000ff0677ac */ /* 0x000ea60008000800 */
[----:B-1-3--:R-:W2:Y:S02]  /*0740*/  LDG.E R7, desc[UR4][R4.64] ;  /* 0x0000000404077981 */ /* 0x00aea4000c1e1900 */
[----:B--2---:R-:W-:-:S05]  /*0750*/  FFMA R7, R6, UR6, R7 ;  /* 0x0000000606077c23 */ /* 0x004fca0008000007 */
[----:B------:R2:W-:Y:S04]  /*0760*/  STG.E desc[UR4][R4.64], R7 ;  /* 0x0000000704007986 */ /* 0x0005e8000c101904 */
[----:B------:R-:W3:Y:S02]  /*0770*/  LDG.E R6, desc[UR4][R2.64] ;  /* 0x0000000402067981 */ /* 0x000ee4000c1e1900 */
[----:B---3--:R-:W-:-:S05]  /*0780*/  FFMA R9, R6, UR6, R7 ;  /* 0x0000000606097c23 */ /* 0x008fca0008000007 */
[----:B------:R2:W-:Y:S04]  /*0790*/  STG.E desc[UR4][R4.64], R9 ;  /* 0x0000000904007986 */ /* 0x0005e8000c101904 */
[----:B------:R-:W3:Y:S02]  /*07a0*/  LDG.E R6, desc[UR4][R2.64] ;  /* 0x0000000402067981 */ /* 0x000ee4000c1e1900 */
[----:B---3--:R-:W-:-:S05]  /*07b0*/  FFMA R11, R6, UR6, R9 ;  /* 0x00000006060b7c23 */ /* 0x008fca0008000009 */
[----:B------:R2:W-:Y:S04]  /*07c0*/  STG.E desc[UR4][R4.64], R11 ;  /* 0x0000000b04007986 */ /* 0x0005e8000c101904 */
[----:B------:R-:W3:Y:S02]  /*07d0*/  LDG.E R6, desc[UR4][R2.64] ;  /* 0x0000000402067981 */ /* 0x000ee4000c1e1900 */
[----:B---3--:R-:W-:-:S05]  /*07e0*/  FFMA R13, R6, UR6, R11 ;  /* 0x00000006060d7c23 */ /* 0x008fca000800000b */
[----:B------:R2:W-:Y:S02]  /*07f0*/  STG.E desc[UR4][R4.64], R13 ;  /* 0x0000000d04007986 */ /* 0x0005e4000c101904 */
.L_x_3:
[----:B------:R-:W-:Y:S05]  /*0800*/  @!P1 EXIT ;  /* 0x000000000000994d */ /* 0x000fea0003800000 */
[----:B-123--:R1:W5:Y:S01]  /*0810*/  LDG.E R7, desc[UR4][R4.64] ;  /* 0x0000000404077981 */ /* 0x00e362000c1e1900 */
[----:B------:R-:W-:Y:S01]  /*0820*/  IADD3 R0, PT, PT, -R0, RZ, RZ ;  /* 0x000000ff00007210 */ /* 0x000fe20007ffe1ff */
[----:B------:R-:W2:Y:S06]  /*0830*/  LDCU UR6, c[0x0][0x380] ;  /* 0x00007000ff0677ac */ /* 0x000eac0008000800 */
.L_x_4:
[----:B------:R-:W2:Y:S01]  /*0840*/  LDG.E R6, desc[UR4][R2.64] ;  /* 0x0000000402067981 */ /* 0x000ea2000c1e1900 */
[----:B------:R-:W-:-:S04]  /*0850*/  IADD3 R0, PT, PT, R0, 0x1, RZ ;  /* 0x0000000100007810 */ /* 0x000fc80007ffe0ff */
[----:B------:R-:W-:Y:S01]  /*0860*/  ISETP.NE.AND P0, PT, R0, RZ, PT ;  /* 0x000000ff0000720c */ /* 0x000fe20003f05270 */
[----:B--23-5:R-:W-:-:S05]  /*0870*/  FFMA R7, R6, UR6, R7 ;  /* 0x0000000606077c23 */ /* 0x02cfca0008000007 */
[----:B------:R3:W-:Y:S07]  /*0880*/  STG.E desc[UR4][R4.64], R7 ;  /* 0x0000000704007986 */ /* 0x0007ee000c101904 */
[----:B------:R-:W-:Y:S05]  /*0890*/  @P0 BRA `(.L_x_4) ;  /* 0xfffffffc00e80947 */ /* 0x000fea000383ffff */
[----:B------:R-:W-:Y:S05]  /*08a0*/  EXIT ;  /* 0x000000000000794d */ /* 0x000fea0003800000 */
.L_x_5:
[----:B------:R-:W-:-:S00]  /*08b0*/  BRA `(.L_x_5) ;  /* 0xfffffffc00fc7947 */ /* 0x000fc0000383ffff */
[----:B------:R-:W-:-:S00]  /*08c0*/  NOP ;  /* 0x0000000000007918 */ /* 0x000fc00000000000 */
        /* <DEDUP_REMOVED lines=11> */
.L_x_6:


//--------------------- .nv.shared.reserved.0     --------------------------
	.section	.nv.shared.reserved.0,"aw",@nobits
	.weak		__nv_reservedSMEM_offset_0_alias
	.size		__nv_reservedSMEM_offset_0_alias, 0, 64
	.other		__nv_reservedSMEM_offset_0_alias,@"STO_CUDA_RESERVED_SHARED STV_DEFAULT"
__nv_reservedSMEM_offset_0_alias:
	.zero		0
	.zero		64


//--------------------- .nv.constant0._Z14compute_kernelfPfS_i --------------------------
	.section	.nv.constant0._Z14compute_kernelfPfS_i,"a",@progbits
	.sectionflags	@""
	.align	4
.nv.constant0._Z14compute_kernelfPfS_i:
	.zero		924


//--------------------- SYMBOLS --------------------------

	.type		.nv.reservedSmem.offset0,@object
	.size		.nv.reservedSmem.offset0,0x4
